//
// Generated by NVIDIA NVVM Compiler
//
// Compiler Build ID: CL-36424714
// Cuda compilation tools, release 13.0, V13.0.88
// Based on NVVM 20.0.0
//

.version 9.0
.target sm_100
.address_size 64

	// .globl	_Z9beamShiftPdiii
// _ZZ3sumPdS_iE4tile has been demoted
// _ZZ3sumPdS_iE5tile2 has been demoted

.visible .entry _Z9beamShiftPdiii(
	.param .u64 .ptr .align 1 _Z9beamShiftPdiii_param_0,
	.param .u32 _Z9beamShiftPdiii_param_1,
	.param .u32 _Z9beamShiftPdiii_param_2,
	.param .u32 _Z9beamShiftPdiii_param_3
)
{
	.reg .pred 	%p<3>;
	.reg .b32 	%r<11>;
	.reg .b64 	%rd<7>;
	.reg .b64 	%fd<4>;

	ld.param.u64 	%rd2, [_Z9beamShiftPdiii_param_0];
	ld.param.u32 	%r3, [_Z9beamShiftPdiii_param_1];
	ld.param.u32 	%r4, [_Z9beamShiftPdiii_param_2];
	ld.param.u32 	%r5, [_Z9beamShiftPdiii_param_3];
	cvta.to.global.u64 	%rd1, %rd2;
	mov.u32 	%r6, %ctaid.x;
	mov.u32 	%r7, %ntid.x;
	mov.u32 	%r8, %tid.x;
	mad.lo.s32 	%r1, %r6, %r7, %r8;
	add.s32 	%r9, %r3, %r1;
	mad.lo.s32 	%r10, %r4, 200, %r9;
	abs.s32 	%r2, %r10;
	setp.ge.s32 	%p1, %r2, %r5;
	@%p1 bra 	$L__BB0_3;
	mul.wide.s32 	%rd3, %r1, 8;
	add.s64 	%rd4, %rd1, %rd3;
	ld.global.f64 	%fd1, [%rd4];
	setp.leu.f64 	%p2, %fd1, 0d4008000000000000;
	@%p2 bra 	$L__BB0_3;
	mul.wide.u32 	%rd5, %r2, 8;
	add.s64 	%rd6, %rd1, %rd5;
	ld.global.f64 	%fd2, [%rd6];
	add.f64 	%fd3, %fd1, %fd2;
	st.global.f64 	[%rd6], %fd3;
$L__BB0_3:
	ret;

}
	// .globl	_Z3sumPdS_i
.visible .entry _Z3sumPdS_i(
	.param .u64 .ptr .align 1 _Z3sumPdS_i_param_0,
	.param .u64 .ptr .align 1 _Z3sumPdS_i_param_1,
	.param .u32 _Z3sumPdS_i_param_2
)
{
	.reg .pred 	%p<2>;
	.reg .b32 	%r<13>;
	.reg .b64 	%rd<9>;
	.reg .b64 	%fd<9>;
	// demoted variable
	.shared .align 8 .b8 _ZZ3sumPdS_iE4tile[1024];
	// demoted variable
	.shared .align 8 .b8 _ZZ3sumPdS_iE5tile2[1024];
	ld.param.u64 	%rd1, [_Z3sumPdS_i_param_0];
	ld.param.u64 	%rd2, [_Z3sumPdS_i_param_1];
	ld.param.u32 	%r4, [_Z3sumPdS_i_param_2];
	cvta.to.global.u64 	%rd3, %rd2;
	mov.u32 	%r5, %ctaid.x;
	mov.u32 	%r6, %ntid.x;
	mul.lo.s32 	%r7, %r6, %r5;
	shl.b32 	%r8, %r7, 1;
	mov.u32 	%r9, %tid.x;
	add.s32 	%r1, %r8, %r9;
	mul.wide.s32 	%rd4, %r1, 8;
	add.s64 	%rd5, %rd3, %rd4;
	ld.global.f64 	%fd1, [%rd5];
	shl.b32 	%r10, %r9, 3;
	mov.u32 	%r11, _ZZ3sumPdS_iE4tile;
	add.s32 	%r2, %r11, %r10;
	st.shared.f64 	[%r2], %fd1;
	ld.global.f64 	%fd2, [%rd5+1024];
	mov.u32 	%r12, _ZZ3sumPdS_iE5tile2;
	add.s32 	%r3, %r12, %r10;
	st.shared.f64 	[%r3], %fd2;
	bar.sync 	0;
	setp.ge.s32 	%p1, %r1, %r4;
	@%p1 bra 	$L__BB1_2;
	cvta.to.global.u64 	%rd6, %rd1;
	ld.shared.f64 	%fd3, [%r2];
	add.s64 	%rd8, %rd6, %rd4;
	ld.global.f64 	%fd4, [%rd8];
	add.f64 	%fd5, %fd3, %fd4;
	st.global.f64 	[%rd8], %fd5;
	ld.shared.f64 	%fd6, [%r3];
	ld.global.f64 	%fd7, [%rd8+1024];
	add.f64 	%fd8, %fd6, %fd7;
	st.global.f64 	[%rd8+1024], %fd8;
$L__BB1_2:
	ret;

}


// ===== COMPILED SASS (sm_100) =====

	.target	sm_100

	.elftype	@"ET_EXEC"


//--------------------- .note.nv.tkinfo           --------------------------
	.section	.note.nv.tkinfo,"",@"SHT_NOTE"
	.sectionflags	@"SHF_NOTE_NV_TKINFO"
	.tkinfo
        /*0018*/ 	.word	0x00000002
        /*0030*/ 	.string	""
        /*0030*/ 	.string	"ptxas"
        /*0030*/ 	.string	"Cuda compilation tools, release 13.0, V13.0.88"
        /*0030*/ 	.string	"Build cuda_13.0.r13.0/compiler.36424714_0"
        /*0030*/ 	.string	"-arch sm_100 -m 64 "



//--------------------- .note.nv.cuinfo           --------------------------
	.section	.note.nv.cuinfo,"",@"SHT_NOTE"
	.sectionflags	@"SHF_NOTE_NV_CUINFO"
        /*0018*/ 	.short	0x0002
        /*001a*/ 	.short	0x0064
        /*001c*/ 	.short	0x0082
	.zero		2


//--------------------- .nv.info                  --------------------------
	.section	.nv.info,"",@"SHT_CUDA_INFO"
	.align	4


	//----- nvinfo : EIATTR_REGCOUNT
	.align		4
        /*0000*/ 	.byte	0x04, 0x2f
        /*0002*/ 	.short	(.L_1 - .L_0)
	.align		4
.L_0:
        /*0004*/ 	.word	index@(_Z9beamShiftPdiii)
        /*0008*/ 	.word	0x0000000a


	//----- nvinfo : EIATTR_FRAME_SIZE
	.align		4
.L_1:
        /*000c*/ 	.byte	0x04, 0x11
        /*000e*/ 	.short	(.L_3 - .L_2)
	.align		4
.L_2:
        /*0010*/ 	.word	index@(_Z9beamShiftPdiii)
        /*0014*/ 	.word	0x00000000


	//----- nvinfo : EIATTR_REGCOUNT
	.align		4
.L_3:
        /*0018*/ 	.byte	0x04, 0x2f
        /*001a*/ 	.short	(.L_5 - .L_4)
	.align		4
.L_4:
        /*001c*/ 	.word	index@(_Z3sumPdS_i)
        /*0020*/ 	.word	0x00000012


	//----- nvinfo : EIATTR_FRAME_SIZE
	.align		4
.L_5:
        /*0024*/ 	.byte	0x04, 0x11
        /*0026*/ 	.short	(.L_7 - .L_6)
	.align		4
.L_6:
        /*0028*/ 	.word	index@(_Z3sumPdS_i)
        /*002c*/ 	.word	0x00000000


	//----- nvinfo : EIATTR_MIN_STACK_SIZE
	.align		4
.L_7:
        /*0030*/ 	.byte	0x04, 0x12
        /*0032*/ 	.short	(.L_9 - .L_8)
	.align		4
.L_8:
        /*0034*/ 	.word	index@(_Z3sumPdS_i)
        /*0038*/ 	.word	0x00000000


	//----- nvinfo : EIATTR_MIN_STACK_SIZE
	.align		4
.L_9:
        /*003c*/ 	.byte	0x04, 0x12
        /*003e*/ 	.short	(.L_11 - .L_10)
	.align		4
.L_10:
        /*0040*/ 	.word	index@(_Z9beamShiftPdiii)
        /*0044*/ 	.word	0x00000000
.L_11:


//--------------------- .nv.compat                --------------------------
	.section	.nv.compat,"",@"SHT_CUDA_COMPAT_INFO"
	.align	4
        /*0000*/ 	.byte	0x02, 0x09, 0x00, 0x00, 0x02, 0x02, 0x01, 0x00, 0x02, 0x05, 0x05, 0x00, 0x03, 0x07, 0x01, 0x01
        /*0010*/ 	.byte	0x02, 0x03, 0x00, 0x00, 0x02, 0x06, 0x01, 0x00, 0x04, 0x0b, 0x08, 0x00, 0x01, 0x00, 0x00, 0x00
        /*0020*/ 	.byte	0x00, 0x00, 0x00, 0x00


//--------------------- .nv.info._Z3sumPdS_i      --------------------------
	.section	.nv.info._Z3sumPdS_i,"",@"SHT_CUDA_INFO"
	.sectionflags	@""
	.align	4


	//----- nvinfo : EIATTR_CUDA_API_VERSION
	.align		4
        /*0000*/ 	.byte	0x04, 0x37
        /*0002*/ 	.short	(.L_13 - .L_12)
.L_12:
        /*0004*/ 	.word	0x00000082


	//----- nvinfo : EIATTR_KPARAM_INFO
	.align		4
.L_13:
        /*0008*/ 	.byte	0x04, 0x17
        /*000a*/ 	.short	(.L_15 - .L_14)
.L_14:
        /*000c*/ 	.word	0x00000000
        /*0010*/ 	.short	0x0002
        /*0012*/ 	.short	0x0010
        /*0014*/ 	.byte	0x00, 0xf0, 0x11, 0x00


	//----- nvinfo : EIATTR_KPARAM_INFO
	.align		4
.L_15:
        /*0018*/ 	.byte	0x04, 0x17
        /*001a*/ 	.short	(.L_17 - .L_16)
.L_16:
        /*001c*/ 	.word	0x00000000
        /*0020*/ 	.short	0x0001
        /*0022*/ 	.short	0x0008
        /*0024*/ 	.byte	0x00, 0xf5, 0x21, 0x00


	//----- nvinfo : EIATTR_KPARAM_INFO
	.align		4
.L_17:
        /*0028*/ 	.byte	0x04, 0x17
        /*002a*/ 	.short	(.L_19 - .L_18)
.L_18:
        /*002c*/ 	.word	0x00000000
        /*0030*/ 	.short	0x0000
        /*0032*/ 	.short	0x0000
        /*0034*/ 	.byte	0x00, 0xf5, 0x21, 0x00


	//----- nvinfo : EIATTR_SPARSE_MMA_MASK
	.align		4
.L_19:
        /*0038*/ 	.byte	0x03, 0x50
        /*003a*/ 	.short	0x0000


	//----- nvinfo : EIATTR_MAXREG_COUNT
	.align		4
        /*003c*/ 	.byte	0x03, 0x1b
        /*003e*/ 	.short	0x00ff


	//----- nvinfo : EIATTR_NUM_BARRIERS
	.align		4
        /*0040*/ 	.byte	0x02, 0x4c
        /*0042*/ 	.byte	0x01
	.zero		1


	//----- nvinfo : EIATTR_MERCURY_ISA_VERSION
	.align		4
        /*0044*/ 	.byte	0x03, 0x5f
        /*0046*/ 	.short	0x0101


	//----- nvinfo : EIATTR_VRC_CTA_INIT_COUNT
	.align		4
        /*0048*/ 	.byte	0x02, 0x4a
	.zero		1
	.zero		1


	//----- nvinfo : EIATTR_EXIT_INSTR_OFFSETS
	.align		4
        /*004c*/ 	.byte	0x04, 0x1c
        /*004e*/ 	.short	(.L_21 - .L_20)


	//   ....[0]....
.L_20:
        /*0050*/ 	.word	0x00000170


	//   ....[1]....
        /*0054*/ 	.word	0x00000220


	//----- nvinfo : EIATTR_CBANK_PARAM_SIZE
	.align		4
.L_21:
        /*0058*/ 	.byte	0x03, 0x19
        /*005a*/ 	.short	0x0014


	//----- nvinfo : EIATTR_PARAM_CBANK
	.align		4
        /*005c*/ 	.byte	0x04, 0x0a
        /*005e*/ 	.short	(.L_23 - .L_22)
	.align		4
.L_22:
        /*0060*/ 	.word	index@(.nv.constant0._Z3sumPdS_i)
        /*0064*/ 	.short	0x0380
        /*0066*/ 	.short	0x0014


	//----- nvinfo : EIATTR_SW_WAR
	.align		4
.L_23:
        /*0068*/ 	.byte	0x04, 0x36
        /*006a*/ 	.short	(.L_25 - .L_24)
.L_24:
        /*006c*/ 	.word	0x00000008
.L_25:


//--------------------- .nv.info._Z9beamShiftPdiii --------------------------
	.section	.nv.info._Z9beamShiftPdiii,"",@"SHT_CUDA_INFO"
	.sectionflags	@""
	.align	4


	//----- nvinfo : EIATTR_CUDA_API_VERSION
	.align		4
        /*0000*/ 	.byte	0x04, 0x37
        /*0002*/ 	.short	(.L_27 - .L_26)
.L_26:
        /*0004*/ 	.word	0x00000082


	//----- nvinfo : EIATTR_KPARAM_INFO
	.align		4
.L_27:
        /*0008*/ 	.byte	0x04, 0x17
        /*000a*/ 	.short	(.L_29 - .L_28)
.L_28:
        /*000c*/ 	.word	0x00000000
        /*0010*/ 	.short	0x0003
        /*0012*/ 	.short	0x0010
        /*0014*/ 	.byte	0x00, 0xf0, 0x11, 0x00


	//----- nvinfo : EIATTR_KPARAM_INFO
	.align		4
.L_29:
        /*0018*/ 	.byte	0x04, 0x17
        /*001a*/ 	.short	(.L_31 - .L_30)
.L_30:
        /*001c*/ 	.word	0x00000000
        /*0020*/ 	.short	0x0002
        /*0022*/ 	.short	0x000c
        /*0024*/ 	.byte	0x00, 0xf0, 0x11, 0x00


	//----- nvinfo : EIATTR_KPARAM_INFO
	.align		4
.L_31:
        /*0028*/ 	.byte	0x04, 0x17
        /*002a*/ 	.short	(.L_33 - .L_32)
.L_32:
        /*002c*/ 	.word	0x00000000
        /*0030*/ 	.short	0x0001
        /*0032*/ 	.short	0x0008
        /*0034*/ 	.byte	0x00, 0xf0, 0x11, 0x00


	//----- nvinfo : EIATTR_KPARAM_INFO
	.align		4
.L_33:
        /*0038*/ 	.byte	0x04, 0x17
        /*003a*/ 	.short	(.L_35 - .L_34)
.L_34:
        /*003c*/ 	.word	0x00000000
        /*0040*/ 	.short	0x0000
        /*0042*/ 	.short	0x0000
        /*0044*/ 	.byte	0x00, 0xf5, 0x21, 0x00


	//----- nvinfo : EIATTR_SPARSE_MMA_MASK
	.align		4
.L_35:
        /*0048*/ 	.byte	0x03, 0x50
        /*004a*/ 	.short	0x0000


	//----- nvinfo : EIATTR_MAXREG_COUNT
	.align		4
        /*004c*/ 	.byte	0x03, 0x1b
        /*004e*/ 	.short	0x00ff


	//----- nvinfo : EIATTR_MERCURY_ISA_VERSION
	.align		4
        /*0050*/ 	.byte	0x03, 0x5f
        /*0052*/ 	.short	0x0101


	//----- nvinfo : EIATTR_VRC_CTA_INIT_COUNT
	.align		4
        /*0054*/ 	.byte	0x02, 0x4a
	.zero		1
	.zero		1


	//----- nvinfo : EIATTR_EXIT_INSTR_OFFSETS
	.align		4
        /*0058*/ 	.byte	0x04, 0x1c
        /*005a*/ 	.short	(.L_37 - .L_36)


	//   ....[0]....
.L_36:
        /*005c*/ 	.word	0x000000b0


	//   ....[1]....
        /*0060*/ 	.word	0x00000110


	//   ....[2]....
        /*0064*/ 	.word	0x00000160


	//----- nvinfo : EIATTR_CBANK_PARAM_SIZE
	.align		4
.L_37:
        /*0068*/ 	.byte	0x03, 0x19
        /*006a*/ 	.short	0x0014


	//----- nvinfo : EIATTR_PARAM_CBANK
	.align		4
        /*006c*/ 	.byte	0x04, 0x0a
        /*006e*/ 	.short	(.L_39 - .L_38)
	.align		4
.L_38:
        /*0070*/ 	.word	index@(.nv.constant0._Z9beamShiftPdiii)
        /*0074*/ 	.short	0x0380
        /*0076*/ 	.short	0x0014


	//----- nvinfo : EIATTR_SW_WAR
	.align		4
.L_39:
        /*0078*/ 	.byte	0x04, 0x36
        /*007a*/ 	.short	(.L_41 - .L_40)
.L_40:
        /*007c*/ 	.word	0x00000008
.L_41:


//--------------------- .nv.callgraph             --------------------------
	.section	.nv.callgraph,"",@"SHT_CUDA_CALLGRAPH"
	.align	4
	.sectionentsize	8
	.align		4
        /*0000*/ 	.word	0x00000000
	.align		4
        /*0004*/ 	.word	0xffffffff
	.align		4
        /*0008*/ 	.word	0x00000000
	.align		4
        /*000c*/ 	.word	0xfffffffe
	.align		4
        /*0010*/ 	.word	0x00000000
	.align		4
        /*0014*/ 	.word	0xfffffffd
	.align		4
        /*0018*/ 	.word	0x00000000
	.align		4
        /*001c*/ 	.word	0xfffffffc


//--------------------- .text._Z3sumPdS_i         --------------------------
	.section	.text._Z3sumPdS_i,"ax",@progbits
	.align	128
        .global         _Z3sumPdS_i
        .type           _Z3sumPdS_i,@function
        .size           _Z3sumPdS_i,(.L_x_2 - _Z3sumPdS_i)
        .other          _Z3sumPdS_i,@"STO_CUDA_ENTRY STV_DEFAULT"
_Z3sumPdS_i:
.text._Z3sumPdS_i:
[----:B------:R-:W-:Y:S01]  /*0000*/  LDC R1, c[0x0][0x37c] ;  /* 0x0000df00ff017b82 */ /* 0x000fe20000000800 */
[----:B------:R-:W0:Y:S07]  /*0010*/  S2R R15, SR_TID.X ;  /* 0x00000000000f7919 */ /* 0x000e2e0000002100 */
[----:B------:R-:W1:Y:S01]  /*0020*/  S2UR UR4, SR_CTAID.X ;  /* 0x00000000000479c3 */ /* 0x000e620000002500 */
[----:B------:R-:W2:Y:S01]  /*0030*/  LDCU.64 UR8, c[0x0][0x358] ;  /* 0x00006b00ff0877ac */ /* 0x000ea20008000a00 */
[----:B------:R-:W3:Y:S06]  /*0040*/  LDCU UR7, c[0x0][0x390] ;  /* 0x00007200ff0777ac */ /* 0x000eec0008000800 */
[----:B------:R-:W1:Y:S08]  /*0050*/  LDC R0, c[0x0][0x360] ;  /* 0x0000d800ff007b82 */ /* 0x000e700000000800 */
[----:B------:R-:W4:Y:S01]  /*0060*/  LDC.64 R2, c[0x0][0x388] ;  /* 0x0000e200ff027b82 */ /* 0x000f220000000a00 */
[----:B-1----:R-:W-:-:S05]  /*0070*/  IMAD R0, R0, UR4, RZ ;  /* 0x0000000400007c24 */ /* 0x002fca000f8e02ff */
[----:B0-----:R-:W-:-:S05]  /*0080*/  LEA R9, R0, R15, 0x1 ;  /* 0x0000000f00097211 */ /* 0x001fca00078e08ff */
[----:B----4-:R-:W-:-:S05]  /*0090*/  IMAD.WIDE R2, R9, 0x8, R2 ;  /* 0x0000000809027825 */ /* 0x010fca00078e0202 */
[----:B--2---:R-:W2:Y:S04]  /*00a0*/  LDG.E.64 R4, desc[UR8][R2.64] ;  /* 0x0000000802047981 */ /* 0x004ea8000c1e1b00 */
[----:B------:R-:W4:Y:S01]  /*00b0*/  LDG.E.64 R6, desc[UR8][R2.64+0x400] ;  /* 0x0004000802067981 */ /* 0x000f22000c1e1b00 */
[----:B------:R-:W0:Y:S01]  /*00c0*/  S2UR UR6, SR_CgaCtaId ;  /* 0x00000000000679c3 */ /* 0x000e220000008800 */
[----:B------:R-:W-:Y:S01]  /*00d0*/  UMOV UR4, 0x400 ;  /* 0x0000040000047882 */ /* 0x000fe20000000000 */
[----:B---3--:R-:W-:Y:S01]  /*00e0*/  ISETP.GE.AND P0, PT, R9, UR7, PT ;  /* 0x0000000709007c0c */ /* 0x008fe2000bf06270 */
[----:B------:R-:W-:Y:S02]  /*00f0*/  UIADD3 UR5, UPT, UPT, UR4, 0x400, URZ ;  /* 0x0000040004057890 */ /* 0x000fe4000fffe0ff */
[----:B0-----:R-:W-:-:S02]  /*0100*/  ULEA UR4, UR6, UR4, 0x18 ;  /* 0x0000000406047291 */ /* 0x001fc4000f8ec0ff */
[----:B------:R-:W-:-:S04]  /*0110*/  ULEA UR5, UR6, UR5, 0x18 ;  /* 0x0000000506057291 */ /* 0x000fc8000f8ec0ff */
[C---:B------:R-:W-:Y:S02]  /*0120*/  LEA R13, R15.reuse, UR4, 0x3 ;  /* 0x000000040f0d7c11 */ /* 0x040fe4000f8e18ff */
[----:B------:R-:W-:-:S03]  /*0130*/  LEA R15, R15, UR5, 0x3 ;  /* 0x000000050f0f7c11 */ /* 0x000fc6000f8e18ff */
[----:B--2---:R0:W-:Y:S04]  /*0140*/  STS.64 [R13], R4 ;  /* 0x000000040d007388 */ /* 0x0041e80000000a00 */
[----:B----4-:R0:W-:Y:S01]  /*0150*/  STS.64 [R15], R6 ;  /* 0x000000060f007388 */ /* 0x0101e20000000a00 */
[----:B------:R-:W-:Y:S06]  /*0160*/  BAR.SYNC.DEFER_BLOCKING 0x0 ;  /* 0x0000000000007b1d */ /* 0x000fec0000010000 */
[----:B------:R-:W-:Y:S05]  /*0170*/  @P0 EXIT ;  /* 0x000000000000094d */ /* 0x000fea0003800000 */
[----:B0-----:R-:W0:Y:S01]  /*0180*/  LDC.64 R4, c[0x0][0x380] ;  /* 0x0000e000ff047b82 */ /* 0x001e220000000a00 */
[----:B------:R-:W1:Y:S01]  /*0190*/  LDS.64 R2, [R13] ;  /* 0x000000000d027984 */ /* 0x000e620000000a00 */
[----:B0-----:R-:W-:-:S03]  /*01a0*/  IMAD.WIDE R4, R9, 0x8, R4 ;  /* 0x0000000809047825 */ /* 0x001fc600078e0204 */
[----:B------:R-:W0:Y:S04]  /*01b0*/  LDS.64 R8, [R15] ;  /* 0x000000000f087984 */ /* 0x000e280000000a00 */
[----:B------:R-:W1:Y:S04]  /*01c0*/  LDG.E.64 R6, desc[UR8][R4.64] ;  /* 0x0000000804067981 */ /* 0x000e68000c1e1b00 */
[----:B------:R-:W0:Y:S01]  /*01d0*/  LDG.E.64 R10, desc[UR8][R4.64+0x400] ;  /* 0x00040008040a7981 */ /* 0x000e22000c1e1b00 */
[----:B-1----:R-:W-:Y:S02]  /*01e0*/  DADD R2, R2, R6 ;  /* 0x0000000002027229 */ /* 0x002fe40000000006 */
[----:B0-----:R-:W-:-:S05]  /*01f0*/  DADD R8, R8, R10 ;  /* 0x0000000008087229 */ /* 0x001fca000000000a */
[----:B------:R-:W-:Y:S04]  /*0200*/  STG.E.64 desc[UR8][R4.64], R2 ;  /* 0x0000000204007986 */ /* 0x000fe8000c101b08 */
[----:B------:R-:W-:Y:S01]  /*0210*/  STG.E.64 desc[UR8][R4.64+0x400], R8 ;  /* 0x0004000804007986 */ /* 0x000fe2000c101b08 */
[----:B------:R-:W-:Y:S05]  /*0220*/  EXIT ;  /* 0x000000000000794d */ /* 0x000fea0003800000 */
.L_x_0:
[----:B------:R-:W-:-:S00]  /*0230*/  BRA `(.L_x_0) ;  /* 0xfffffffc00fc7947 */ /* 0x000fc0000383ffff */
[----:B------:R-:W-:-:S00]  /*0240*/  NOP ;  /* 0x0000000000007918 */ /* 0x000fc00000000000 */
        /* <DEDUP_REMOVED lines=11> */
.L_x_2:


//--------------------- .text._Z9beamShiftPdiii   --------------------------
	.section	.text._Z9beamShiftPdiii,"ax",@progbits
	.align	128
        .global         _Z9beamShiftPdiii
        .type           _Z9beamShiftPdiii,@function
        .size           _Z9beamShiftPdiii,(.L_x_3 - _Z9beamShiftPdiii)
        .other          _Z9beamShiftPdiii,@"STO_CUDA_ENTRY STV_DEFAULT"
_Z9beamShiftPdiii:
.text._Z9beamShiftPdiii:
[----:B------:R-:W-:Y:S01]  /*0000*/  LDC R1, c[0x0][0x37c] ;  /* 0x0000df00ff017b82 */ /* 0x000fe20000000800 */
[----:B------:R-:W0:Y:S07]  /*0010*/  S2R R0, SR_TID.X ;  /* 0x0000000000007919 */ /* 0x000e2e0000002100 */
[----:B------:R-:W0:Y:S08]  /*0020*/  S2UR UR4, SR_CTAID.X ;  /* 0x00000000000479c3 */ /* 0x000e300000002500 */
[----:B------:R-:W0:Y:S08]  /*0030*/  LDC R3, c[0x0][0x360] ;  /* 0x0000d800ff037b82 */ /* 0x000e300000000800 */
[----:B------:R-:W1:Y:S01]  /*0040*/  LDC.64 R4, c[0x0][0x388] ;  /* 0x0000e200ff047b82 */ /* 0x000e620000000a00 */
[----:B0-----:R-:W-:Y:S01]  /*0050*/  IMAD R3, R3, UR4, R0 ;  /* 0x0000000403037c24 */ /* 0x001fe2000f8e0200 */
[----:B------:R-:W0:Y:S04]  /*0060*/  LDCU UR4, c[0x0][0x390] ;  /* 0x00007200ff0477ac */ /* 0x000e280008000800 */
[----:B-1----:R-:W-:-:S05]  /*0070*/  IADD3 R0, PT, PT, R3, R4, RZ ;  /* 0x0000000403007210 */ /* 0x002fca0007ffe0ff */
[----:B------:R-:W-:-:S05]  /*0080*/  IMAD R0, R5, 0xc8, R0 ;  /* 0x000000c805007824 */ /* 0x000fca00078e0200 */
[----:B------:R-:W-:-:S04]  /*0090*/  IABS R7, R0 ;  /* 0x0000000000077213 */ /* 0x000fc80000000000 */
[----:B0-----:R-:W-:-:S13]  /*00a0*/  ISETP.GE.AND P0, PT, R7, UR4, PT ;  /* 0x0000000407007c0c */ /* 0x001fda000bf06270 */
[----:B------:R-:W-:Y:S05]  /*00b0*/  @P0 EXIT ;  /* 0x000000000000094d */ /* 0x000fea0003800000 */
[----:B------:R-:W0:Y:S01]  /*00c0*/  LDC.64 R4, c[0x0][0x380] ;  /* 0x0000e000ff047b82 */ /* 0x000e220000000a00 */
[----:B------:R-:W1:Y:S01]  /*00d0*/  LDCU.64 UR4, c[0x0][0x358] ;  /* 0x00006b00ff0477ac */ /* 0x000e620008000a00 */
[----:B0-----:R-:W-:-:S06]  /*00e0*/  IMAD.WIDE R2, R3, 0x8, R4 ;  /* 0x0000000803027825 */ /* 0x001fcc00078e0204 */
[----:B-1----:R-:W2:Y:S02]  /*00f0*/  LDG.E.64 R2, desc[UR4][R2.64] ;  /* 0x0000000402027981 */ /* 0x002ea4000c1e1b00 */
[----:B--2---:R-:W-:-:S14]  /*0100*/  DSETP.GT.AND P0, PT, R2, 3, PT ;  /* 0x400800000200742a */ /* 0x004fdc0003f04000 */
[----:B------:R-:W-:Y:S05]  /*0110*/  @!P0 EXIT ;  /* 0x000000000000894d */ /* 0x000fea0003800000 */
[----:B------:R-:W-:-:S05]  /*0120*/  IMAD.WIDE.U32 R4, R7, 0x8, R4 ;  /* 0x0000000807047825 */ /* 0x000fca00078e0004 */
[----:B------:R-:W2:Y:S02]  /*0130*/  LDG.E.64 R6, desc[UR4][R4.64] ;  /* 0x0000000404067981 */ /* 0x000ea4000c1e1b00 */
[----:B--2---:R-:W-:-:S07]  /*0140*/  DADD R6, R2, R6 ;  /* 0x0000000002067229 */ /* 0x004fce0000000006 */
[----:B------:R-:W-:Y:S01]  /*0150*/  STG.E.64 desc[UR4][R4.64], R6 ;  /* 0x0000000604007986 */ /* 0x000fe2000c101b04 */
[----:B------:R-:W-:Y:S05]  /*0160*/  EXIT ;  /* 0x000000000000794d */ /* 0x000fea0003800000 */
.L_x_1:
        /* <DEDUP_REMOVED lines=9> */
.L_x_3:


//--------------------- .nv.shared._Z3sumPdS_i    --------------------------
	.section	.nv.shared._Z3sumPdS_i,"aw",@nobits
	.sectionflags	@""
	.align	8
.nv.shared._Z3sumPdS_i:
	.zero		3072


//--------------------- .nv.shared.reserved.0     --------------------------
	.section	.nv.shared.reserved.0,"aw",@nobits
	.weak		__nv_reservedSMEM_offset_0_alias
	.size		__nv_reservedSMEM_offset_0_alias, 0, 64
	.other		__nv_reservedSMEM_offset_0_alias,@"STO_CUDA_RESERVED_SHARED STV_DEFAULT"
__nv_reservedSMEM_offset_0_alias:
	.zero		0
	.zero		64


//--------------------- .nv.constant0._Z3sumPdS_i --------------------------
	.section	.nv.constant0._Z3sumPdS_i,"a",@progbits
	.sectionflags	@""
	.align	4
.nv.constant0._Z3sumPdS_i:
	.zero		916


//--------------------- .nv.constant0._Z9beamShiftPdiii --------------------------
	.section	.nv.constant0._Z9beamShiftPdiii,"a",@progbits
	.sectionflags	@""
	.align	4
.nv.constant0._Z9beamShiftPdiii:
	.zero		916


//--------------------- SYMBOLS --------------------------

	.type		.nv.reservedSmem.offset0,@object
	.size		.nv.reservedSmem.offset0,0x4
	.type		.nv.reservedSmem.cap,@object
	.size		.nv.reservedSmem.cap,0x4
